//
// Generated by NVIDIA NVVM Compiler
//
// Compiler Build ID: CL-36424714
// Cuda compilation tools, release 13.0, V13.0.88
// Based on NVVM 20.0.0
//

.version 9.0
.target sm_100
.address_size 64

	// .globl	_Z23setIntersection_Kernel2PiS_iiS_S_
.extern .func  (.param .b64 func_retval0) malloc
(
	.param .b64 malloc_param_0
)
;

.visible .entry _Z23setIntersection_Kernel2PiS_iiS_S_(
	.param .u64 .ptr .align 1 _Z23setIntersection_Kernel2PiS_iiS_S__param_0,
	.param .u64 .ptr .align 1 _Z23setIntersection_Kernel2PiS_iiS_S__param_1,
	.param .u32 _Z23setIntersection_Kernel2PiS_iiS_S__param_2,
	.param .u32 _Z23setIntersection_Kernel2PiS_iiS_S__param_3,
	.param .u64 .ptr .align 1 _Z23setIntersection_Kernel2PiS_iiS_S__param_4,
	.param .u64 .ptr .align 1 _Z23setIntersection_Kernel2PiS_iiS_S__param_5
)
{
	.reg .pred 	%p<14>;
	.reg .b32 	%r<65>;
	.reg .b64 	%rd<26>;

	ld.param.u64 	%rd4, [_Z23setIntersection_Kernel2PiS_iiS_S__param_0];
	ld.param.u64 	%rd6, [_Z23setIntersection_Kernel2PiS_iiS_S__param_1];
	ld.param.u32 	%r28, [_Z23setIntersection_Kernel2PiS_iiS_S__param_2];
	ld.param.u32 	%r27, [_Z23setIntersection_Kernel2PiS_iiS_S__param_3];
	ld.param.u64 	%rd5, [_Z23setIntersection_Kernel2PiS_iiS_S__param_4];
	cvta.to.global.u64 	%rd1, %rd6;
	mov.u32 	%r29, %tid.x;
	mov.u32 	%r30, %ctaid.x;
	mov.u32 	%r31, %ntid.x;
	mad.lo.s32 	%r1, %r30, %r31, %r29;
	setp.ge.s32 	%p1, %r1, %r28;
	@%p1 bra 	$L__BB0_13;
	cvta.to.global.u64 	%rd7, %rd4;
	{ // callseq 0, 0
	.param .b64 param0;
	st.param.b64 	[param0], 8;
	.param .b64 retval0;
	call.uni (retval0), 
	malloc, 
	(
	param0
	);
	ld.param.b64 	%rd8, [retval0];
	} // callseq 0
	shl.b32 	%r2, %r1, 1;
	mul.wide.s32 	%rd9, %r2, 4;
	add.s64 	%rd10, %rd7, %rd9;
	ld.global.u32 	%r3, [%rd10];
	ld.global.u32 	%r4, [%rd10+4];
	add.s32 	%r57, %r27, -1;
	setp.lt.s32 	%p2, %r27, 1;
	mov.u32 	%r56, %r57;
	@%p2 bra 	$L__BB0_4;
	mov.b32 	%r55, 0;
	mov.u32 	%r56, %r57;
$L__BB0_3:
	add.s32 	%r33, %r56, %r55;
	shr.u32 	%r34, %r33, 1;
	cvt.u64.u32 	%rd11, %r33;
	shl.b64 	%rd12, %rd11, 2;
	and.b64  	%rd13, %rd12, 17179869176;
	add.s64 	%rd14, %rd1, %rd13;
	ld.global.u32 	%r35, [%rd14+4];
	setp.lt.s32 	%p3, %r35, %r3;
	add.s32 	%r36, %r34, -1;
	add.s32 	%r37, %r34, 1;
	selp.b32 	%r55, %r37, %r55, %p3;
	selp.b32 	%r56, %r56, %r36, %p3;
	setp.le.s32 	%p4, %r55, %r56;
	@%p4 bra 	$L__BB0_3;
$L__BB0_4:
	setp.lt.s32 	%p5, %r27, 1;
	st.u32 	[%rd8], %r56;
	mov.b32 	%r59, 0;
	@%p5 bra 	$L__BB0_7;
	mov.b32 	%r59, 0;
$L__BB0_6:
	add.s32 	%r40, %r57, %r59;
	shr.u32 	%r41, %r40, 1;
	cvt.u64.u32 	%rd15, %r40;
	shl.b64 	%rd16, %rd15, 2;
	and.b64  	%rd17, %rd16, 17179869176;
	add.s64 	%rd18, %rd1, %rd17;
	ld.global.u32 	%r42, [%rd18];
	setp.gt.s32 	%p6, %r42, %r4;
	add.s32 	%r43, %r41, 1;
	add.s32 	%r44, %r41, -1;
	selp.b32 	%r59, %r59, %r43, %p6;
	selp.b32 	%r57, %r44, %r57, %p6;
	setp.le.s32 	%p7, %r59, %r57;
	@%p7 bra 	$L__BB0_6;
$L__BB0_7:
	st.u32 	[%rd8+4], %r59;
	setp.lt.s32 	%p8, %r59, %r56;
	@%p8 bra 	$L__BB0_13;
	sub.s32 	%r45, %r59, %r56;
	shl.b32 	%r46, %r45, 1;
	mul.wide.s32 	%rd19, %r46, 4;
	{ // callseq 1, 0
	.param .b64 param0;
	st.param.b64 	[param0], %rd19;
	.param .b64 retval0;
	call.uni (retval0), 
	malloc, 
	(
	param0
	);
	ld.param.b64 	%rd20, [retval0];
	} // callseq 1
	ld.u32 	%r61, [%rd8];
	ld.u32 	%r63, [%rd8+4];
	setp.gt.s32 	%p9, %r61, %r63;
	@%p9 bra 	$L__BB0_13;
	mul.lo.s32 	%r18, %r27, %r2;
	cvta.to.global.u64 	%rd3, %rd5;
	mov.b32 	%r64, 0;
$L__BB0_10:
	shl.b32 	%r48, %r61, 1;
	mul.wide.s32 	%rd22, %r48, 4;
	add.s64 	%rd23, %rd1, %rd22;
	ld.global.u32 	%r49, [%rd23];
	ld.global.u32 	%r50, [%rd23+4];
	setp.lt.s32 	%p10, %r4, %r49;
	setp.lt.s32 	%p11, %r50, %r3;
	or.pred  	%p12, %p10, %p11;
	@%p12 bra 	$L__BB0_12;
	shl.b32 	%r52, %r64, 1;
	add.s32 	%r53, %r52, %r18;
	mul.wide.s32 	%rd24, %r53, 4;
	add.s64 	%rd25, %rd3, %rd24;
	st.global.u32 	[%rd25], %r1;
	st.global.u32 	[%rd25+4], %r61;
	add.s32 	%r64, %r64, 1;
	ld.u32 	%r63, [%rd8+4];
$L__BB0_12:
	add.s32 	%r26, %r61, 1;
	setp.lt.s32 	%p13, %r61, %r63;
	mov.u32 	%r61, %r26;
	@%p13 bra 	$L__BB0_10;
$L__BB0_13:
	ret;

}


// ===== COMPILED SASS (sm_100) =====

	.target	sm_100

	.elftype	@"ET_EXEC"


//--------------------- .note.nv.tkinfo           --------------------------
	.section	.note.nv.tkinfo,"",@"SHT_NOTE"
	.sectionflags	@"SHF_NOTE_NV_TKINFO"
	.tkinfo
        /*0018*/ 	.word	0x00000002
        /*0030*/ 	.string	""
        /*0030*/ 	.string	"ptxas"
        /*0030*/ 	.string	"Cuda compilation tools, release 13.0, V13.0.88"
        /*0030*/ 	.string	"Build cuda_13.0.r13.0/compiler.36424714_0"
        /*0030*/ 	.string	"-arch sm_100 -m 64 "



//--------------------- .note.nv.cuinfo           --------------------------
	.section	.note.nv.cuinfo,"",@"SHT_NOTE"
	.sectionflags	@"SHF_NOTE_NV_CUINFO"
        /*0018*/ 	.short	0x0002
        /*001a*/ 	.short	0x0064
        /*001c*/ 	.short	0x0082
	.zero		2


//--------------------- .nv.info                  --------------------------
	.section	.nv.info,"",@"SHT_CUDA_INFO"
	.align	4


	//----- nvinfo : EIATTR_REGCOUNT
	.align		4
        /*0000*/ 	.byte	0x04, 0x2f
        /*0002*/ 	.short	(.L_1 - .L_0)
	.align		4
.L_0:
        /*0004*/ 	.word	index@(_Z23setIntersection_Kernel2PiS_iiS_S_)
        /*0008*/ 	.word	0x0000001a


	//----- nvinfo : EIATTR_FRAME_SIZE
	.align		4
.L_1:
        /*000c*/ 	.byte	0x04, 0x11
        /*000e*/ 	.short	(.L_3 - .L_2)
	.align		4
.L_2:
        /*0010*/ 	.word	index@(_Z23setIntersection_Kernel2PiS_iiS_S_)
        /*0014*/ 	.word	0x00000000


	//----- nvinfo : EIATTR_MIN_STACK_SIZE
	.align		4
.L_3:
        /*0018*/ 	.byte	0x04, 0x12
        /*001a*/ 	.short	(.L_5 - .L_4)
	.align		4
.L_4:
        /*001c*/ 	.word	index@(_Z23setIntersection_Kernel2PiS_iiS_S_)
        /*0020*/ 	.word	0x00000000
.L_5:


//--------------------- .nv.compat                --------------------------
	.section	.nv.compat,"",@"SHT_CUDA_COMPAT_INFO"
	.align	4
        /*0000*/ 	.byte	0x02, 0x09, 0x00, 0x00, 0x02, 0x02, 0x01, 0x00, 0x02, 0x05, 0x05, 0x00, 0x03, 0x07, 0x01, 0x01
        /*0010*/ 	.byte	0x02, 0x03, 0x00, 0x00, 0x02, 0x06, 0x01, 0x00, 0x04, 0x0b, 0x08, 0x00, 0x09, 0x00, 0x00, 0x00
        /*0020*/ 	.byte	0x00, 0x00, 0x00, 0x00


//--------------------- .nv.info._Z23setIntersection_Kernel2PiS_iiS_S_ --------------------------
	.section	.nv.info._Z23setIntersection_Kernel2PiS_iiS_S_,"",@"SHT_CUDA_INFO"
	.sectionflags	@""
	.align	4


	//----- nvinfo : EIATTR_CUDA_API_VERSION
	.align		4
        /*0000*/ 	.byte	0x04, 0x37
        /*0002*/ 	.short	(.L_7 - .L_6)
.L_6:
        /*0004*/ 	.word	0x00000082


	//----- nvinfo : EIATTR_KPARAM_INFO
	.align		4
.L_7:
        /*0008*/ 	.byte	0x04, 0x17
        /*000a*/ 	.short	(.L_9 - .L_8)
.L_8:
        /*000c*/ 	.word	0x00000000
        /*0010*/ 	.short	0x0005
        /*0012*/ 	.short	0x0020
        /*0014*/ 	.byte	0x00, 0xf5, 0x21, 0x00


	//----- nvinfo : EIATTR_KPARAM_INFO
	.align		4
.L_9:
        /*0018*/ 	.byte	0x04, 0x17
        /*001a*/ 	.short	(.L_11 - .L_10)
.L_10:
        /*001c*/ 	.word	0x00000000
        /*0020*/ 	.short	0x0004
        /*0022*/ 	.short	0x0018
        /*0024*/ 	.byte	0x00, 0xf5, 0x21, 0x00


	//----- nvinfo : EIATTR_KPARAM_INFO
	.align		4
.L_11:
        /*0028*/ 	.byte	0x04, 0x17
        /*002a*/ 	.short	(.L_13 - .L_12)
.L_12:
        /*002c*/ 	.word	0x00000000
        /*0030*/ 	.short	0x0003
        /*0032*/ 	.short	0x0014
        /*0034*/ 	.byte	0x00, 0xf0, 0x11, 0x00


	//----- nvinfo : EIATTR_KPARAM_INFO
	.align		4
.L_13:
        /*0038*/ 	.byte	0x04, 0x17
        /*003a*/ 	.short	(.L_15 - .L_14)
.L_14:
        /*003c*/ 	.word	0x00000000
        /*0040*/ 	.short	0x0002
        /*0042*/ 	.short	0x0010
        /*0044*/ 	.byte	0x00, 0xf0, 0x11, 0x00


	//----- nvinfo : EIATTR_KPARAM_INFO
	.align		4
.L_15:
        /*0048*/ 	.byte	0x04, 0x17
        /*004a*/ 	.short	(.L_17 - .L_16)
.L_16:
        /*004c*/ 	.word	0x00000000
        /*0050*/ 	.short	0x0001
        /*0052*/ 	.short	0x0008
        /*0054*/ 	.byte	0x00, 0xf5, 0x21, 0x00


	//----- nvinfo : EIATTR_KPARAM_INFO
	.align		4
.L_17:
        /*0058*/ 	.byte	0x04, 0x17
        /*005a*/ 	.short	(.L_19 - .L_18)
.L_18:
        /*005c*/ 	.word	0x00000000
        /*0060*/ 	.short	0x0000
        /*0062*/ 	.short	0x0000
        /*0064*/ 	.byte	0x00, 0xf5, 0x21, 0x00


	//----- nvinfo : EIATTR_SPARSE_MMA_MASK
	.align		4
.L_19:
        /*0068*/ 	.byte	0x03, 0x50
        /*006a*/ 	.short	0x0000


	//----- nvinfo : EIATTR_MAXREG_COUNT
	.align		4
        /*006c*/ 	.byte	0x03, 0x1b
        /*006e*/ 	.short	0x00ff


	//----- nvinfo : EIATTR_EXTERNS
	.align		4
        /*0070*/ 	.byte	0x04, 0x0f
        /*0072*/ 	.short	(.L_21 - .L_20)


	//   ....[0]....
	.align		4
.L_20:
        /*0074*/ 	.word	index@(malloc)


	//----- nvinfo : EIATTR_MERCURY_ISA_VERSION
	.align		4
.L_21:
        /*0078*/ 	.byte	0x03, 0x5f
        /*007a*/ 	.short	0x0101


	//----- nvinfo : EIATTR_VRC_CTA_INIT_COUNT
	.align		4
        /*007c*/ 	.byte	0x02, 0x4a
	.zero		1
	.zero		1


	//----- nvinfo : EIATTR_SYSCALL_OFFSETS
	.align		4
        /*0080*/ 	.byte	0x04, 0x46
        /*0082*/ 	.short	(.L_23 - .L_22)


	//   ....[0]....
.L_22:
        /*0084*/ 	.word	0x00000100


	//   ....[1]....
        /*0088*/ 	.word	0x000004c0


	//----- nvinfo : EIATTR_EXIT_INSTR_OFFSETS
	.align		4
.L_23:
        /*008c*/ 	.byte	0x04, 0x1c
        /*008e*/ 	.short	(.L_25 - .L_24)


	//   ....[0]....
.L_24:
        /*0090*/ 	.word	0x00000070


	//   ....[1]....
        /*0094*/ 	.word	0x00000450


	//   ....[2]....
        /*0098*/ 	.word	0x00000500


	//   ....[3]....
        /*009c*/ 	.word	0x00000690


	//----- nvinfo : EIATTR_CRS_STACK_SIZE
	.align		4
.L_25:
        /*00a0*/ 	.byte	0x04, 0x1e
        /*00a2*/ 	.short	(.L_27 - .L_26)
.L_26:
        /*00a4*/ 	.word	0x00000000


	//----- nvinfo : EIATTR_CBANK_PARAM_SIZE
	.align		4
.L_27:
        /*00a8*/ 	.byte	0x03, 0x19
        /*00aa*/ 	.short	0x0028


	//----- nvinfo : EIATTR_PARAM_CBANK
	.align		4
        /*00ac*/ 	.byte	0x04, 0x0a
        /*00ae*/ 	.short	(.L_29 - .L_28)
	.align		4
.L_28:
        /*00b0*/ 	.word	index@(.nv.constant0._Z23setIntersection_Kernel2PiS_iiS_S_)
        /*00b4*/ 	.short	0x0380
        /*00b6*/ 	.short	0x0028


	//----- nvinfo : EIATTR_SW_WAR
	.align		4
.L_29:
        /*00b8*/ 	.byte	0x04, 0x36
        /*00ba*/ 	.short	(.L_31 - .L_30)
.L_30:
        /*00bc*/ 	.word	0x00000008
.L_31:


//--------------------- .nv.callgraph             --------------------------
	.section	.nv.callgraph,"",@"SHT_CUDA_CALLGRAPH"
	.align	4
	.sectionentsize	8
	.align		4
        /*0000*/ 	.word	0x00000000
	.align		4
        /*0004*/ 	.word	0xffffffff
	.align		4
        /*0008*/ 	.word	index@(_Z23setIntersection_Kernel2PiS_iiS_S_)
	.align		4
        /*000c*/ 	.word	index@(malloc)
	.align		4
        /*0010*/ 	.word	0x00000000
	.align		4
        /*0014*/ 	.word	0xfffffffe
	.align		4
        /*0018*/ 	.word	0x00000000
	.align		4
        /*001c*/ 	.word	0xfffffffd
	.align		4
        /*0020*/ 	.word	0x00000000
	.align		4
        /*0024*/ 	.word	0xfffffffc


//--------------------- .nv.constant4             --------------------------
	.section	.nv.constant4,"a",@progbits
	.align	8
	.align		8
.nv.constant4:
        /*0000*/ 	.dword	malloc


//--------------------- .text._Z23setIntersection_Kernel2PiS_iiS_S_ --------------------------
	.section	.text._Z23setIntersection_Kernel2PiS_iiS_S_,"ax",@progbits
	.align	128
        .global         _Z23setIntersection_Kernel2PiS_iiS_S_
        .type           _Z23setIntersection_Kernel2PiS_iiS_S_,@function
        .size           _Z23setIntersection_Kernel2PiS_iiS_S_,(.L_x_10 - _Z23setIntersection_Kernel2PiS_iiS_S_)
        .other          _Z23setIntersection_Kernel2PiS_iiS_S_,@"STO_CUDA_ENTRY STV_DEFAULT"
_Z23setIntersection_Kernel2PiS_iiS_S_:
.text._Z23setIntersection_Kernel2PiS_iiS_S_:
[----:B------:R-:W0:Y:S01]  /*0000*/  LDC R1, c[0x0][0x37c] ;  /* 0x0000df00ff017b82 */ /* 0x000e220000000800 */
[----:B------:R-:W1:Y:S07]  /*0010*/  S2R R18, SR_TID.X ;  /* 0x0000000000127919 */ /* 0x000e6e0000002100 */
[----:B------:R-:W1:Y:S01]  /*0020*/  S2UR UR4, SR_CTAID.X ;  /* 0x00000000000479c3 */ /* 0x000e620000002500 */
[----:B------:R-:W2:Y:S07]  /*0030*/  LDCU UR5, c[0x0][0x390] ;  /* 0x00007200ff0577ac */ /* 0x000eae0008000800 */
[----:B------:R-:W1:Y:S02]  /*0040*/  LDC R3, c[0x0][0x360] ;  /* 0x0000d800ff037b82 */ /* 0x000e640000000800 */
[----:B-1----:R-:W-:-:S05]  /*0050*/  IMAD R18, R3, UR4, R18 ;  /* 0x0000000403127c24 */ /* 0x002fca000f8e0212 */
[----:B--2---:R-:W-:-:S13]  /*0060*/  ISETP.GE.AND P0, PT, R18, UR5, PT ;  /* 0x0000000512007c0c */ /* 0x004fda000bf06270 */
[----:B0-----:R-:W-:Y:S05]  /*0070*/  @P0 EXIT ;  /* 0x000000000000094d */ /* 0x001fea0003800000 */
[----:B------:R-:W-:Y:S01]  /*0080*/  MOV R0, 0x0 ;  /* 0x0000000000007802 */ /* 0x000fe20000000f00 */
[----:B------:R-:W-:Y:S01]  /*0090*/  IMAD.MOV.U32 R4, RZ, RZ, 0x8 ;  /* 0x00000008ff047424 */ /* 0x000fe200078e00ff */
[----:B------:R-:W0:Y:S01]  /*00a0*/  LDCU.64 UR36, c[0x0][0x358] ;  /* 0x00006b00ff2477ac */ /* 0x000e220008000a00 */
[----:B------:R-:W-:Y:S01]  /*00b0*/  IMAD.MOV.U32 R5, RZ, RZ, RZ ;  /* 0x000000ffff057224 */ /* 0x000fe200078e00ff */
[----:B------:R1:W2:Y:S01]  /*00c0*/  LDC.64 R2, c[0x4][R0] ;  /* 0x0100000000027b82 */ /* 0x0002a20000000a00 */
[----:B------:R-:W3:Y:S01]  /*00d0*/  LDCU.64 UR38, c[0x0][0x388] ;  /* 0x00007100ff2677ac */ /* 0x000ee20008000a00 */
[----:B------:R-:W4:Y:S04]  /*00e0*/  LDCU.64 UR40, c[0x0][0x388] ;  /* 0x00007100ff2877ac */ /* 0x000f280008000a00 */
[----:B------:R-:W-:-:S07]  /*00f0*/  LEPC R20, `(.L_x_0) ;  /* 0x000000001014794e */ /* 0x000fce0000000000 */
[----:B01234-:R-:W-:Y:S05]  /*0100*/  CALL.ABS.NOINC R2 ;  /* 0x0000000002007343 */ /* 0x01ffea0003c00000 */
.L_x_0:
[----:B------:R-:W0:Y:S01]  /*0110*/  LDC.64 R6, c[0x0][0x380] ;  /* 0x0000e000ff067b82 */ /* 0x000e220000000a00 */
[----:B------:R-:W-:-:S07]  /*0120*/  IMAD.SHL.U32 R23, R18, 0x2, RZ ;  /* 0x0000000212177824 */ /* 0x000fce00078e00ff */
[----:B------:R-:W1:Y:S01]  /*0130*/  LDC R2, c[0x0][0x394] ;  /* 0x0000e500ff027b82 */ /* 0x000e620000000800 */
[----:B0-----:R-:W-:-:S05]  /*0140*/  IMAD.WIDE R6, R23, 0x4, R6 ;  /* 0x0000000417067825 */ /* 0x001fca00078e0206 */
[----:B------:R0:W5:Y:S04]  /*0150*/  LDG.E R22, desc[UR36][R6.64+0x4] ;  /* 0x0000042406167981 */ /* 0x000168000c1e1900 */
[----:B------:R0:W5:Y:S01]  /*0160*/  LDG.E R19, desc[UR36][R6.64] ;  /* 0x0000002406137981 */ /* 0x000162000c1e1900 */
[C---:B-1----:R-:W-:Y:S01]  /*0170*/  ISETP.GE.AND P0, PT, R2.reuse, 0x1, PT ;  /* 0x000000010200780c */ /* 0x042fe20003f06270 */
[----:B------:R-:W-:Y:S02]  /*0180*/  VIADD R2, R2, 0xffffffff ;  /* 0xffffffff02027836 */ /* 0x000fe40000000000 */
[----:B------:R-:W-:Y:S02]  /*0190*/  IMAD.MOV.U32 R17, RZ, RZ, R5 ;  /* 0x000000ffff117224 */ /* 0x000fe400078e0005 */
[----:B------:R-:W-:-:S02]  /*01a0*/  HFMA2 R5, -RZ, RZ, 0, 0 ;  /* 0x00000000ff057431 */ /* 0x000fc400000001ff */
[----:B------:R-:W-:Y:S02]  /*01b0*/  IMAD.MOV.U32 R16, RZ, RZ, R4 ;  /* 0x000000ffff107224 */ /* 0x000fe400078e0004 */
[----:B------:R-:W-:-:S04]  /*01c0*/  IMAD.MOV.U32 R0, RZ, RZ, R2 ;  /* 0x000000ffff007224 */ /* 0x000fc800078e0002 */
[----:B0-----:R-:W-:Y:S05]  /*01d0*/  @!P0 BRA `(.L_x_1) ;  /* 0x0000000000488947 */ /* 0x001fea0003800000 */
[----:B------:R-:W-:Y:S01]  /*01e0*/  BSSY.RECONVERGENT B0, `(.L_x_1) ;  /* 0x0000011000007945 */ /* 0x000fe20003800200 */
[----:B------:R-:W-:Y:S02]  /*01f0*/  IMAD.MOV.U32 R3, RZ, RZ, RZ ;  /* 0x000000ffff037224 */ /* 0x000fe400078e00ff */
[----:B------:R-:W-:-:S07]  /*0200*/  IMAD.MOV.U32 R0, RZ, RZ, R2 ;  /* 0x000000ffff007224 */ /* 0x000fce00078e0002 */
.L_x_2:
[----:B------:R-:W-:-:S04]  /*0210*/  IMAD.IADD R4, R3, 0x1, R0 ;  /* 0x0000000103047824 */ /* 0x000fc800078e0200 */
[----:B------:R-:W-:Y:S01]  /*0220*/  IMAD.SHL.U32 R6, R4, 0x4, RZ ;  /* 0x0000000404067824 */ /* 0x000fe200078e00ff */
[----:B------:R-:W-:-:S04]  /*0230*/  SHF.R.U32.HI R7, RZ, 0x1e, R4 ;  /* 0x0000001eff077819 */ /* 0x000fc80000011604 */
[----:B------:R-:W-:Y:S02]  /*0240*/  LOP3.LUT R6, R6, 0xfffffff8, RZ, 0xc0, !PT ;  /* 0xfffffff806067812 */ /* 0x000fe400078ec0ff */
[----:B------:R-:W-:Y:S02]  /*0250*/  LOP3.LUT R7, R7, 0x3, RZ, 0xc0, !PT ;  /* 0x0000000307077812 */ /* 0x000fe400078ec0ff */
[----:B------:R-:W-:-:S04]  /*0260*/  IADD3 R6, P1, PT, R6, UR38, RZ ;  /* 0x0000002606067c10 */ /* 0x000fc8000ff3e0ff */
[----:B------:R-:W-:-:S05]  /*0270*/  IADD3.X R7, PT, PT, R7, UR39, RZ, P1, !PT ;  /* 0x0000002707077c10 */ /* 0x000fca0008ffe4ff */
[----:B------:R-:W2:Y:S01]  /*0280*/  LDG.E R6, desc[UR36][R6.64+0x4] ;  /* 0x0000042406067981 */ /* 0x000ea2000c1e1900 */
[----:B------:R-:W-:Y:S02]  /*0290*/  SHF.R.U32.HI R4, RZ, 0x1, R4 ;  /* 0x00000001ff047819 */ /* 0x000fe40000011604 */
[----:B--2--5:R-:W-:-:S13]  /*02a0*/  ISETP.GE.AND P1, PT, R6, R19, PT ;  /* 0x000000130600720c */ /* 0x024fda0003f26270 */
[C---:B------:R-:W-:Y:S01]  /*02b0*/  @P1 VIADD R0, R4.reuse, 0xffffffff ;  /* 0xffffffff04001836 */ /* 0x040fe20000000000 */
[----:B------:R-:W-:-:S04]  /*02c0*/  @!P1 IADD3 R3, PT, PT, R4, 0x1, RZ ;  /* 0x0000000104039810 */ /* 0x000fc80007ffe0ff */
[----:B------:R-:W-:-:S13]  /*02d0*/  ISETP.GT.AND P1, PT, R3, R0, PT ;  /* 0x000000000300720c */ /* 0x000fda0003f24270 */
[----:B------:R-:W-:Y:S05]  /*02e0*/  @!P1 BRA `(.L_x_2) ;  /* 0xfffffffc00c89947 */ /* 0x000fea000383ffff */
[----:B------:R-:W-:Y:S05]  /*02f0*/  BSYNC.RECONVERGENT B0 ;  /* 0x0000000000007941 */ /* 0x000fea0003800200 */
.L_x_1:
[----:B------:R0:W-:Y:S01]  /*0300*/  ST.E desc[UR36][R16.64], R0 ;  /* 0x0000000010007985 */ /* 0x0001e2000c101924 */
[----:B------:R-:W-:Y:S05]  /*0310*/  @!P0 BRA `(.L_x_3) ;  /* 0x0000000000448947 */ /* 0x000fea0003800000 */
[----:B------:R-:W-:Y:S01]  /*0320*/  BSSY.RECONVERGENT B0, `(.L_x_3) ;  /* 0x0000010000007945 */ /* 0x000fe20003800200 */
[----:B------:R-:W-:-:S07]  /*0330*/  IMAD.MOV.U32 R5, RZ, RZ, RZ ;  /* 0x000000ffff057224 */ /* 0x000fce00078e00ff */
.L_x_4:
[----:B------:R-:W-:-:S04]  /*0340*/  IMAD.IADD R3, R5, 0x1, R2 ;  /* 0x0000000105037824 */ /* 0x000fc800078e0202 */
[----:B------:R-:W-:Y:S01]  /*0350*/  IMAD.SHL.U32 R4, R3, 0x4, RZ ;  /* 0x0000000403047824 */ /* 0x000fe200078e00ff */
[----:B------:R-:W-:-:S04]  /*0360*/  SHF.R.U32.HI R6, RZ, 0x1e, R3 ;  /* 0x0000001eff067819 */ /* 0x000fc80000011603 */
[----:B------:R-:W-:Y:S02]  /*0370*/  LOP3.LUT R4, R4, 0xfffffff8, RZ, 0xc0, !PT ;  /* 0xfffffff804047812 */ /* 0x000fe400078ec0ff */
[----:B------:R-:W-:Y:S02]  /*0380*/  LOP3.LUT R7, R6, 0x3, RZ, 0xc0, !PT ;  /* 0x0000000306077812 */ /* 0x000fe400078ec0ff */
[----:B------:R-:W-:-:S04]  /*0390*/  IADD3 R6, P0, PT, R4, UR40, RZ ;  /* 0x0000002804067c10 */ /* 0x000fc8000ff1e0ff */
[----:B------:R-:W-:-:S06]  /*03a0*/  IADD3.X R7, PT, PT, R7, UR41, RZ, P0, !PT ;  /* 0x0000002907077c10 */ /* 0x000fcc00087fe4ff */
[----:B------:R-:W2:Y:S01]  /*03b0*/  LDG.E R7, desc[UR36][R6.64] ;  /* 0x0000002406077981 */ /* 0x000ea2000c1e1900 */
[----:B------:R-:W-:Y:S02]  /*03c0*/  SHF.R.U32.HI R3, RZ, 0x1, R3 ;  /* 0x00000001ff037819 */ /* 0x000fe40000011603 */
[----:B--2--5:R-:W-:-:S13]  /*03d0*/  ISETP.GT.AND P0, PT, R7, R22, PT ;  /* 0x000000160700720c */ /* 0x024fda0003f04270 */
[C---:B------:R-:W-:Y:S01]  /*03e0*/  @!P0 VIADD R5, R3.reuse, 0x1 ;  /* 0x0000000103058836 */ /* 0x040fe20000000000 */
[----:B------:R-:W-:-:S04]  /*03f0*/  @P0 IADD3 R2, PT, PT, R3, -0x1, RZ ;  /* 0xffffffff03020810 */ /* 0x000fc80007ffe0ff */
[----:B------:R-:W-:-:S13]  /*0400*/  ISETP.GT.AND P0, PT, R5, R2, PT ;  /* 0x000000020500720c */ /* 0x000fda0003f04270 */
[----:B------:R-:W-:Y:S05]  /*0410*/  @!P0 BRA `(.L_x_4) ;  /* 0xfffffffc00c88947 */ /* 0x000fea000383ffff */
[----:B------:R-:W-:Y:S05]  /*0420*/  BSYNC.RECONVERGENT B0 ;  /* 0x0000000000007941 */ /* 0x000fea0003800200 */
.L_x_3:
[----:B------:R-:W-:Y:S01]  /*0430*/  ISETP.GE.AND P0, PT, R5, R0, PT ;  /* 0x000000000500720c */ /* 0x000fe20003f06270 */
[----:B------:R1:W-:-:S12]  /*0440*/  ST.E desc[UR36][R16.64+0x4], R5 ;  /* 0x0000040510007985 */ /* 0x0003d8000c101924 */
[----:B-1----:R-:W-:Y:S05]  /*0450*/  @!P0 EXIT ;  /* 0x000000000000894d */ /* 0x002fea0003800000 */
[----:B------:R-:W-:Y:S01]  /*0460*/  MOV R2, 0x0 ;  /* 0x0000000000027802 */ /* 0x000fe20000000f00 */
[----:B0-----:R-:W-:-:S04]  /*0470*/  IMAD.IADD R0, R5, 0x1, -R0 ;  /* 0x0000000105007824 */ /* 0x001fc800078e0a00 */
[----:B------:R-:W-:Y:S01]  /*0480*/  IMAD.SHL.U32 R0, R0, 0x2, RZ ;  /* 0x0000000200007824 */ /* 0x000fe200078e00ff */
[----:B------:R-:W0:Y:S03]  /*0490*/  LDC.64 R2, c[0x4][R2] ;  /* 0x0100000002027b82 */ /* 0x000e260000000a00 */
[----:B------:R-:W-:-:S07]  /*04a0*/  IMAD.WIDE R4, R0, 0x4, RZ ;  /* 0x0000000400047825 */ /* 0x000fce00078e02ff */
[----:B------:R-:W-:-:S07]  /*04b0*/  LEPC R20, `(.L_x_5) ;  /* 0x000000001014794e */ /* 0x000fce0000000000 */
[----:B0----5:R-:W-:Y:S05]  /*04c0*/  CALL.ABS.NOINC R2 ;  /* 0x0000000002007343 */ /* 0x021fea0003c00000 */
.L_x_5:
[----:B------:R-:W2:Y:S04]  /*04d0*/  LD.E R0, desc[UR36][R16.64] ;  /* 0x0000002410007980 */ /* 0x000ea8000c101900 */
[----:B------:R-:W2:Y:S02]  /*04e0*/  LD.E R7, desc[UR36][R16.64+0x4] ;  /* 0x0000042410077980 */ /* 0x000ea4000c101900 */
[----:B--2---:R-:W-:-:S13]  /*04f0*/  ISETP.GT.AND P0, PT, R0, R7, PT ;  /* 0x000000070000720c */ /* 0x004fda0003f04270 */
[----:B------:R-:W-:Y:S05]  /*0500*/  @P0 EXIT ;  /* 0x000000000000094d */ /* 0x000fea0003800000 */
[----:B------:R-:W0:Y:S01]  /*0510*/  LDC.64 R4, c[0x0][0x388] ;  /* 0x0000e200ff047b82 */ /* 0x000e220000000a00 */
[----:B------:R-:W1:Y:S01]  /*0520*/  LDCU UR4, c[0x0][0x394] ;  /* 0x00007280ff0477ac */ /* 0x000e620008000800 */
[----:B------:R-:W-:Y:S02]  /*0530*/  IMAD.MOV.U32 R9, RZ, RZ, R7 ;  /* 0x000000ffff097224 */ /* 0x000fe400078e0007 */
[----:B------:R-:W-:-:S04]  /*0540*/  IMAD.MOV.U32 R8, RZ, RZ, RZ ;  /* 0x000000ffff087224 */ /* 0x000fc800078e00ff */
[----:B------:R-:W2:Y:S01]  /*0550*/  LDC.64 R2, c[0x0][0x398] ;  /* 0x0000e600ff027b82 */ /* 0x000ea20000000a00 */
[----:B-1----:R-:W-:-:S07]  /*0560*/  IMAD R23, R23, UR4, RZ ;  /* 0x0000000417177c24 */ /* 0x002fce000f8e02ff */
.L_x_8:
[----:B------:R-:W-:-:S05]  /*0570*/  SHF.L.U32 R7, R0, 0x1, RZ ;  /* 0x0000000100077819 */ /* 0x000fca00000006ff */
[----:B0-----:R-:W-:-:S05]  /*0580*/  IMAD.WIDE R6, R7, 0x4, R4 ;  /* 0x0000000407067825 */ /* 0x001fca00078e0204 */
[----:B------:R-:W3:Y:S04]  /*0590*/  LDG.E R10, desc[UR36][R6.64+0x4] ;  /* 0x00000424060a7981 */ /* 0x000ee8000c1e1900 */
[----:B------:R-:W4:Y:S01]  /*05a0*/  LDG.E R11, desc[UR36][R6.64] ;  /* 0x00000024060b7981 */ /* 0x000f22000c1e1900 */
[----:B------:R-:W-:Y:S01]  /*05b0*/  BSSY.RECONVERGENT B0, `(.L_x_6) ;  /* 0x000000a000007945 */ /* 0x000fe20003800200 */
[----:B---3--:R-:W-:-:S04]  /*05c0*/  ISETP.GE.AND P0, PT, R10, R19, PT ;  /* 0x000000130a00720c */ /* 0x008fc80003f06270 */
[----:B----4-:R-:W-:-:S13]  /*05d0*/  ISETP.LT.OR P0, PT, R22, R11, !P0 ;  /* 0x0000000b1600720c */ /* 0x010fda0004701670 */
[----:B------:R-:W-:Y:S05]  /*05e0*/  @P0 BRA `(.L_x_7) ;  /* 0x0000000000180947 */ /* 0x000fea0003800000 */
[----:B------:R-:W-:-:S04]  /*05f0*/  IMAD R7, R8, 0x2, R23 ;  /* 0x0000000208077824 */ /* 0x000fc800078e0217 */
[----:B--2---:R-:W-:-:S05]  /*0600*/  IMAD.WIDE R6, R7, 0x4, R2 ;  /* 0x0000000407067825 */ /* 0x004fca00078e0202 */
[----:B------:R0:W-:Y:S04]  /*0610*/  STG.E desc[UR36][R6.64], R18 ;  /* 0x0000001206007986 */ /* 0x0001e8000c101924 */
[----:B------:R0:W-:Y:S04]  /*0620*/  STG.E desc[UR36][R6.64+0x4], R0 ;  /* 0x0000040006007986 */ /* 0x0001e8000c101924 */
[----:B------:R0:W5:Y:S01]  /*0630*/  LD.E R9, desc[UR36][R16.64+0x4] ;  /* 0x0000042410097980 */ /* 0x000162000c101900 */
[----:B------:R-:W-:-:S07]  /*0640*/  VIADD R8, R8, 0x1 ;  /* 0x0000000108087836 */ /* 0x000fce0000000000 */
.L_x_7:
[----:B------:R-:W-:Y:S05]  /*0650*/  BSYNC.RECONVERGENT B0 ;  /* 0x0000000000007941 */ /* 0x000fea0003800200 */
.L_x_6:
[C---:B-----5:R-:W-:Y:S01]  /*0660*/  ISETP.GE.AND P0, PT, R0.reuse, R9, PT ;  /* 0x000000090000720c */ /* 0x060fe20003f06270 */
[----:B0-----:R-:W-:-:S12]  /*0670*/  VIADD R0, R0, 0x1 ;  /* 0x0000000100007836 */ /* 0x001fd80000000000 */
[----:B------:R-:W-:Y:S05]  /*0680*/  @!P0 BRA `(.L_x_8) ;  /* 0xfffffffc00b88947 */ /* 0x000fea000383ffff */
[----:B------:R-:W-:Y:S05]  /*0690*/  EXIT ;  /* 0x000000000000794d */ /* 0x000fea0003800000 */
.L_x_9:
[----:B------:R-:W-:-:S00]  /*06a0*/  BRA `(.L_x_9) ;  /* 0xfffffffc00fc7947 */ /* 0x000fc0000383ffff */
[----:B------:R-:W-:-:S00]  /*06b0*/  NOP ;  /* 0x0000000000007918 */ /* 0x000fc00000000000 */
        /* <DEDUP_REMOVED lines=12> */
.L_x_10:


//--------------------- .nv.shared.reserved.0     --------------------------
	.section	.nv.shared.reserved.0,"aw",@nobits
	.weak		__nv_reservedSMEM_offset_0_alias
	.size		__nv_reservedSMEM_offset_0_alias, 0, 64
	.other		__nv_reservedSMEM_offset_0_alias,@"STO_CUDA_RESERVED_SHARED STV_DEFAULT"
__nv_reservedSMEM_offset_0_alias:
	.zero		0
	.zero		64


//--------------------- .nv.constant0._Z23setIntersection_Kernel2PiS_iiS_S_ --------------------------
	.section	.nv.constant0._Z23setIntersection_Kernel2PiS_iiS_S_,"a",@progbits
	.sectionflags	@""
	.align	4
.nv.constant0._Z23setIntersection_Kernel2PiS_iiS_S_:
	.zero		936


//--------------------- SYMBOLS --------------------------

	.type		.nv.reservedSmem.offset0,@object
	.size		.nv.reservedSmem.offset0,0x4
	.type		malloc,@function
